	.headerflags	@"EF_CUDA_TEXMODE_UNIFIED EF_CUDA_64BIT_ADDRESS EF_CUDA_ACCELERATORS EF_CUDA_SM90 EF_CUDA_VIRTUAL_SM(EF_CUDA_SM90)"
	.elftype	@"ET_EXEC"


//--------------------- .nv.info                  --------------------------
	.section	.nv.info,"",@"SHT_CUDA_INFO"
	.align	4


	//----- nvinfo : EIATTR_REGCOUNT
	.align		4
        /*0000*/ 	.byte	0x04, 0x2f
        /*0002*/ 	.short	(.L_1 - .L_0)
	.align		4
.L_0:
        /*0004*/ 	.word	index@(triton_poi_fused__to_copy_arange_clamp_mul_sub_29)
        /*0008*/ 	.word	0x0000000c


	//----- nvinfo : EIATTR_MIN_STACK_SIZE
	.align		4
.L_1:
        /*000c*/ 	.byte	0x04, 0x12
        /*000e*/ 	.short	(.L_3 - .L_2)
	.align		4
.L_2:
        /*0010*/ 	.word	index@(triton_poi_fused__to_copy_arange_clamp_mul_sub_29)
        /*0014*/ 	.word	0x00000000


	//----- nvinfo : EIATTR_FRAME_SIZE
	.align		4
.L_3:
        /*0018*/ 	.byte	0x04, 0x11
        /*001a*/ 	.short	(.L_5 - .L_4)
	.align		4
.L_4:
        /*001c*/ 	.word	index@(triton_poi_fused__to_copy_arange_clamp_mul_sub_29)
        /*0020*/ 	.word	0x00000000


	//----- nvinfo : EIATTR_MIN_STACK_SIZE
	.align		4
.L_5:
        /*0024*/ 	.byte	0x04, 0x12
        /*0026*/ 	.short	(.L_7 - .L_6)
	.align		4
.L_6:
        /*0028*/ 	.word	index@(triton_poi_fused__to_copy_arange_clamp_mul_sub_29)
        /*002c*/ 	.word	0x00000000
.L_7:


//--------------------- .nv.info.triton_poi_fused__to_copy_arange_clamp_mul_sub_29 --------------------------
	.section	.nv.info.triton_poi_fused__to_copy_arange_clamp_mul_sub_29,"",@"SHT_CUDA_INFO"
	.sectionflags	@""
	.align	4


	//----- nvinfo : EIATTR_CUDA_API_VERSION
	.align		4
        /*0000*/ 	.byte	0x04, 0x37
        /*0002*/ 	.short	(.L_9 - .L_8)
.L_8:
        /*0004*/ 	.word	0x0000007c


	//----- nvinfo : EIATTR_KPARAM_INFO
	.align		4
.L_9:
        /*0008*/ 	.byte	0x04, 0x17
        /*000a*/ 	.short	(.L_11 - .L_10)
.L_10:
        /*000c*/ 	.word	0x00000000
        /*0010*/ 	.short	0x0001
        /*0012*/ 	.short	0x0008
        /*0014*/ 	.byte	0x00, 0xf0, 0x11, 0x00


	//----- nvinfo : EIATTR_KPARAM_INFO
	.align		4
.L_11:
        /*0018*/ 	.byte	0x04, 0x17
        /*001a*/ 	.short	(.L_13 - .L_12)
.L_12:
        /*001c*/ 	.word	0x00000000
        /*0020*/ 	.short	0x0000
        /*0022*/ 	.short	0x0000
        /*0024*/ 	.byte	0x00, 0xf4, 0x21, 0x00


	//----- nvinfo : EIATTR_SPARSE_MMA_MASK
	.align		4
.L_13:
        /*0028*/ 	.byte	0x03, 0x50
        /*002a*/ 	.short	0x0000


	//----- nvinfo : EIATTR_MAXREG_COUNT
	.align		4
        /*002c*/ 	.byte	0x03, 0x1b
        /*002e*/ 	.short	0x00ff


	//----- nvinfo : EIATTR_EXIT_INSTR_OFFSETS
	.align		4
        /*0030*/ 	.byte	0x04, 0x1c
        /*0032*/ 	.short	(.L_15 - .L_14)


	//   ....[0]....
.L_14:
        /*0034*/ 	.word	0x00000160


	//   ....[1]....
        /*0038*/ 	.word	0x00000190


	//----- nvinfo : EIATTR_REQNTID
	.align		4
.L_15:
        /*003c*/ 	.byte	0x04, 0x10
        /*003e*/ 	.short	(.L_17 - .L_16)
.L_16:
        /*0040*/ 	.word	0x00000020
        /*0044*/ 	.word	0x00000001
        /*0048*/ 	.word	0x00000001


	//----- nvinfo : EIATTR_CBANK_PARAM_SIZE
	.align		4
.L_17:
        /*004c*/ 	.byte	0x03, 0x19
        /*004e*/ 	.short	0x000c


	//----- nvinfo : EIATTR_PARAM_CBANK
	.align		4
        /*0050*/ 	.byte	0x04, 0x0a
        /*0052*/ 	.short	(.L_19 - .L_18)
	.align		4
.L_18:
        /*0054*/ 	.word	index@(.nv.constant0.triton_poi_fused__to_copy_arange_clamp_mul_sub_29)
        /*0058*/ 	.short	0x0210
        /*005a*/ 	.short	0x000c


	//----- nvinfo : EIATTR_SW_WAR
	.align		4
.L_19:
        /*005c*/ 	.byte	0x04, 0x36
        /*005e*/ 	.short	(.L_21 - .L_20)
.L_20:
        /*0060*/ 	.word	0x00000008
.L_21:


//--------------------- .nv.callgraph             --------------------------
	.section	.nv.callgraph,"",@"SHT_CUDA_CALLGRAPH"
	.align	4
	.sectionentsize	8
	.align		4
        /*0000*/ 	.word	0x00000000
	.align		4
        /*0004*/ 	.word	0xffffffff
	.align		4
        /*0008*/ 	.word	0x00000000
	.align		4
        /*000c*/ 	.word	0xfffffffe
	.align		4
        /*0010*/ 	.word	0x00000000
	.align		4
        /*0014*/ 	.word	0xfffffffd
	.align		4
        /*0018*/ 	.word	0x00000000
	.align		4
        /*001c*/ 	.word	0xfffffffc


//--------------------- .text.triton_poi_fused__to_copy_arange_clamp_mul_sub_29 --------------------------
	.section	.text.triton_poi_fused__to_copy_arange_clamp_mul_sub_29,"ax",@progbits
	.align	128
        .global         triton_poi_fused__to_copy_arange_clamp_mul_sub_29
        .type           triton_poi_fused__to_copy_arange_clamp_mul_sub_29,@function
        .size           triton_poi_fused__to_copy_arange_clamp_mul_sub_29,(.L_x_1 - triton_poi_fused__to_copy_arange_clamp_mul_sub_29)
        .other          triton_poi_fused__to_copy_arange_clamp_mul_sub_29,@"STO_CUDA_ENTRY STV_DEFAULT"
triton_poi_fused__to_copy_arange_clamp_mul_sub_29:
.text.triton_poi_fused__to_copy_arange_clamp_mul_sub_29:
[----:B------:R-:W0:Y:S02]  /*0000*/  LDC R1, c[0x0][0x28] ;  /* 0x00000a00ff017b82 */ /* 0x000e240000000800 */
[----:B------:R-:W1:Y:S01]  /*0010*/  S2R R0, SR_TID.X ;  /* 0x0000000000007919 */ /* 0x000e620000002100 */
[----:B------:R-:W2:Y:S01]  /*0020*/  S2R R5, SR_CTAID.X ;  /* 0x0000000000057919 */ /* 0x000ea20000002500 */
[----:B-1----:R-:W-:-:S05]  /*0030*/  IMAD.SHL.U32 R0, R0, 0x2, RZ ;  /* 0x0000000200007824 */ /* 0x002fca00078e00ff */
[----:B------:R-:W-:-:S05]  /*0040*/  LOP3.LUT R0, R0, 0x3e, RZ, 0xc0, !PT ;  /* 0x0000003e00007812 */ /* 0x000fca00078ec0ff */
[----:B--2---:R-:W-:-:S04]  /*0050*/  IMAD R5, R5, 0x40, R0 ;  /* 0x0000004005057824 */ /* 0x004fc800078e0200 */
[C---:B------:R-:W-:Y:S01]  /*0060*/  VIADD R0, R5.reuse, 0x1 ;  /* 0x0000000105007836 */ /* 0x040fe20000000000 */
[----:B------:R-:W-:Y:S02]  /*0070*/  I2FP.F32.S32 R2, R5 ;  /* 0x0000000500027245 */ /* 0x000fe40000201400 */
[----:B------:R-:W-:Y:S02]  /*0080*/  ISETP.GE.AND P0, PT, R5, 0x40, PT ;  /* 0x000000400500780c */ /* 0x000fe40003f06270 */
[----:B------:R-:W-:Y:S01]  /*0090*/  I2FP.F32.S32 R0, R0 ;  /* 0x0000000000007245 */ /* 0x000fe20000201400 */
[----:B------:R-:W-:-:S04]  /*00a0*/  FMUL R2, R2, 0.4920634925365447998 ;  /* 0x3efbefbf02027820 */ /* 0x000fc80000400000 */
[----:B------:R-:W-:Y:S01]  /*00b0*/  FMUL R0, R0, 0.4920634925365447998 ;  /* 0x3efbefbf00007820 */ /* 0x000fe20000400000 */
[----:B------:R-:W-:Y:S02]  /*00c0*/  FMNMX R4, RZ, R2, !PT ;  /* 0x00000002ff047209 */ /* 0x000fe40007800000 */
[----:B------:R-:W1:Y:S02]  /*00d0*/  LDC.64 R2, c[0x0][0x210] ;  /* 0x00008400ff027b82 */ /* 0x000e640000000a00 */
[----:B------:R-:W-:Y:S01]  /*00e0*/  FMNMX R0, RZ, R0, !PT ;  /* 0x00000000ff007209 */ /* 0x000fe20007800000 */
[----:B------:R-:W2:Y:S08]  /*00f0*/  F2I.TRUNC.NTZ R6, R4 ;  /* 0x0000000400067305 */ /* 0x000eb0000020f100 */
[----:B------:R-:W3:Y:S01]  /*0100*/  F2I.TRUNC.NTZ R7, R0 ;  /* 0x0000000000077305 */ /* 0x000ee2000020f100 */
[----:B--2---:R-:W-:-:S05]  /*0110*/  I2FP.F32.S32 R9, R6 ;  /* 0x0000000600097245 */ /* 0x004fca0000201400 */
[----:B------:R-:W-:Y:S01]  /*0120*/  FADD.SAT R6, R4, -R9 ;  /* 0x8000000904067221 */ /* 0x000fe20000002000 */
[----:B-1----:R-:W-:Y:S01]  /*0130*/  IMAD.WIDE R2, R5, 0x4, R2 ;  /* 0x0000000405027825 */ /* 0x002fe200078e0202 */
[----:B---3--:R-:W-:-:S05]  /*0140*/  I2FP.F32.S32 R7, R7 ;  /* 0x0000000700077245 */ /* 0x008fca0000201400 */
[----:B------:R-:W-:Y:S01]  /*0150*/  FADD.SAT R7, R0, -R7 ;  /* 0x8000000700077221 */ /* 0x000fe20000002000 */
[----:B------:R-:W-:Y:S06]  /*0160*/  @P0 EXIT ;  /* 0x000000000000094d */ /* 0x000fec0003800000 */
[----:B------:R-:W-:Y:S02]  /*0170*/  ULDC.64 UR4, c[0x0][0x208] ;  /* 0x0000820000047ab9 */ /* 0x000fe40000000a00 */
[----:B------:R-:W-:Y:S01]  /*0180*/  STG.E.64 desc[UR4][R2.64], R6 ;  /* 0x0000000602007986 */ /* 0x000fe2000c101b04 */
[----:B------:R-:W-:Y:S05]  /*0190*/  EXIT ;  /* 0x000000000000794d */ /* 0x000fea0003800000 */
.L_x_0:
[----:B------:R-:W-:-:S00]  /*01a0*/  BRA `(.L_x_0) ;  /* 0xfffffffc00fc7947 */ /* 0x000fc0000383ffff */
[----:B------:R-:W-:-:S00]  /*01b0*/  NOP ;  /* 0x0000000000007918 */ /* 0x000fc00000000000 */
        /* <DEDUP_REMOVED lines=12> */
.L_x_1:


//--------------------- .nv.constant0.triton_poi_fused__to_copy_arange_clamp_mul_sub_29 --------------------------
	.section	.nv.constant0.triton_poi_fused__to_copy_arange_clamp_mul_sub_29,"a",@progbits
	.sectionflags	@""
	.align	4
.nv.constant0.triton_poi_fused__to_copy_arange_clamp_mul_sub_29:
	.zero		540
